	.headerflags	@"EF_CUDA_TEXMODE_UNIFIED EF_CUDA_64BIT_ADDRESS EF_CUDA_ACCELERATORS EF_CUDA_SM90 EF_CUDA_VIRTUAL_SM(EF_CUDA_SM90)"
	.elftype	@"ET_EXEC"


//--------------------- .nv.info                  --------------------------
	.section	.nv.info,"",@"SHT_CUDA_INFO"
	.align	4


	//----- nvinfo : EIATTR_REGCOUNT
	.align		4
        /*0000*/ 	.byte	0x04, 0x2f
        /*0002*/ 	.short	(.L_1 - .L_0)
	.align		4
.L_0:
        /*0004*/ 	.word	index@(triton_poi_fused_add_pow_sub_sum_1)
        /*0008*/ 	.word	0x00000014


	//----- nvinfo : EIATTR_MIN_STACK_SIZE
	.align		4
.L_1:
        /*000c*/ 	.byte	0x04, 0x12
        /*000e*/ 	.short	(.L_3 - .L_2)
	.align		4
.L_2:
        /*0010*/ 	.word	index@(triton_poi_fused_add_pow_sub_sum_1)
        /*0014*/ 	.word	0x00000000


	//----- nvinfo : EIATTR_FRAME_SIZE
	.align		4
.L_3:
        /*0018*/ 	.byte	0x04, 0x11
        /*001a*/ 	.short	(.L_5 - .L_4)
	.align		4
.L_4:
        /*001c*/ 	.word	index@(triton_poi_fused_add_pow_sub_sum_1)
        /*0020*/ 	.word	0x00000000


	//----- nvinfo : EIATTR_MIN_STACK_SIZE
	.align		4
.L_5:
        /*0024*/ 	.byte	0x04, 0x12
        /*0026*/ 	.short	(.L_7 - .L_6)
	.align		4
.L_6:
        /*0028*/ 	.word	index@(triton_poi_fused_add_pow_sub_sum_1)
        /*002c*/ 	.word	0x00000000
.L_7:


//--------------------- .nv.info.triton_poi_fused_add_pow_sub_sum_1 --------------------------
	.section	.nv.info.triton_poi_fused_add_pow_sub_sum_1,"",@"SHT_CUDA_INFO"
	.sectionflags	@""
	.align	4


	//----- nvinfo : EIATTR_CUDA_API_VERSION
	.align		4
        /*0000*/ 	.byte	0x04, 0x37
        /*0002*/ 	.short	(.L_9 - .L_8)
.L_8:
        /*0004*/ 	.word	0x0000007c


	//----- nvinfo : EIATTR_KPARAM_INFO
	.align		4
.L_9:
        /*0008*/ 	.byte	0x04, 0x17
        /*000a*/ 	.short	(.L_11 - .L_10)
.L_10:
        /*000c*/ 	.word	0x00000000
        /*0010*/ 	.short	0x0003
        /*0012*/ 	.short	0x0018
        /*0014*/ 	.byte	0x00, 0xf0, 0x11, 0x00


	//----- nvinfo : EIATTR_KPARAM_INFO
	.align		4
.L_11:
        /*0018*/ 	.byte	0x04, 0x17
        /*001a*/ 	.short	(.L_13 - .L_12)
.L_12:
        /*001c*/ 	.word	0x00000000
        /*0020*/ 	.short	0x0002
        /*0022*/ 	.short	0x0010
        /*0024*/ 	.byte	0x00, 0xf4, 0x21, 0x00


	//----- nvinfo : EIATTR_KPARAM_INFO
	.align		4
.L_13:
        /*0028*/ 	.byte	0x04, 0x17
        /*002a*/ 	.short	(.L_15 - .L_14)
.L_14:
        /*002c*/ 	.word	0x00000000
        /*0030*/ 	.short	0x0001
        /*0032*/ 	.short	0x0008
        /*0034*/ 	.byte	0x00, 0xf4, 0x21, 0x00


	//----- nvinfo : EIATTR_KPARAM_INFO
	.align		4
.L_15:
        /*0038*/ 	.byte	0x04, 0x17
        /*003a*/ 	.short	(.L_17 - .L_16)
.L_16:
        /*003c*/ 	.word	0x00000000
        /*0040*/ 	.short	0x0000
        /*0042*/ 	.short	0x0000
        /*0044*/ 	.byte	0x00, 0xf4, 0x21, 0x00


	//----- nvinfo : EIATTR_SPARSE_MMA_MASK
	.align		4
.L_17:
        /*0048*/ 	.byte	0x03, 0x50
        /*004a*/ 	.short	0x0000


	//----- nvinfo : EIATTR_MAXREG_COUNT
	.align		4
        /*004c*/ 	.byte	0x03, 0x1b
        /*004e*/ 	.short	0x00ff


	//----- nvinfo : EIATTR_EXIT_INSTR_OFFSETS
	.align		4
        /*0050*/ 	.byte	0x04, 0x1c
        /*0052*/ 	.short	(.L_19 - .L_18)


	//   ....[0]....
.L_18:
        /*0054*/ 	.word	0x000002a0


	//   ....[1]....
        /*0058*/ 	.word	0x000002c0


	//----- nvinfo : EIATTR_REQNTID
	.align		4
.L_19:
        /*005c*/ 	.byte	0x04, 0x10
        /*005e*/ 	.short	(.L_21 - .L_20)
.L_20:
        /*0060*/ 	.word	0x00000080
        /*0064*/ 	.word	0x00000001
        /*0068*/ 	.word	0x00000001


	//----- nvinfo : EIATTR_CBANK_PARAM_SIZE
	.align		4
.L_21:
        /*006c*/ 	.byte	0x03, 0x19
        /*006e*/ 	.short	0x001c


	//----- nvinfo : EIATTR_PARAM_CBANK
	.align		4
        /*0070*/ 	.byte	0x04, 0x0a
        /*0072*/ 	.short	(.L_23 - .L_22)
	.align		4
.L_22:
        /*0074*/ 	.word	index@(.nv.constant0.triton_poi_fused_add_pow_sub_sum_1)
        /*0078*/ 	.short	0x0210
        /*007a*/ 	.short	0x001c


	//----- nvinfo : EIATTR_SW_WAR
	.align		4
.L_23:
        /*007c*/ 	.byte	0x04, 0x36
        /*007e*/ 	.short	(.L_25 - .L_24)
.L_24:
        /*0080*/ 	.word	0x00000008
.L_25:


//--------------------- .nv.callgraph             --------------------------
	.section	.nv.callgraph,"",@"SHT_CUDA_CALLGRAPH"
	.align	4
	.sectionentsize	8
	.align		4
        /*0000*/ 	.word	0x00000000
	.align		4
        /*0004*/ 	.word	0xffffffff
	.align		4
        /*0008*/ 	.word	0x00000000
	.align		4
        /*000c*/ 	.word	0xfffffffe
	.align		4
        /*0010*/ 	.word	0x00000000
	.align		4
        /*0014*/ 	.word	0xfffffffd
	.align		4
        /*0018*/ 	.word	0x00000000
	.align		4
        /*001c*/ 	.word	0xfffffffc


//--------------------- .text.triton_poi_fused_add_pow_sub_sum_1 --------------------------
	.section	.text.triton_poi_fused_add_pow_sub_sum_1,"ax",@progbits
	.align	128
        .global         triton_poi_fused_add_pow_sub_sum_1
        .type           triton_poi_fused_add_pow_sub_sum_1,@function
        .size           triton_poi_fused_add_pow_sub_sum_1,(.L_x_1 - triton_poi_fused_add_pow_sub_sum_1)
        .other          triton_poi_fused_add_pow_sub_sum_1,@"STO_CUDA_ENTRY STV_DEFAULT"
triton_poi_fused_add_pow_sub_sum_1:
.text.triton_poi_fused_add_pow_sub_sum_1:
[----:B------:R-:W0:Y:S02]  /*0000*/  LDC R1, c[0x0][0x28] ;  /* 0x00000a00ff017b82 */ /* 0x000e240000000800 */
[----:B------:R-:W1:Y:S01]  /*0010*/  S2R R0, SR_TID.X ;  /* 0x0000000000007919 */ /* 0x000e620000002100 */
[----:B------:R-:W2:Y:S01]  /*0020*/  LDC.64 R2, c[0x0][0x218] ;  /* 0x00008600ff027b82 */ /* 0x000ea20000000a00 */
[----:B------:R-:W-:Y:S01]  /*0030*/  HFMA2.MMA R8, -RZ, RZ, 0, 0 ;  /* 0x00000000ff087435 */ /* 0x000fe200000001ff */
[----:B------:R-:W-:Y:S01]  /*0040*/  ULDC.64 UR4, c[0x0][0x208] ;  /* 0x0000820000047ab9 */ /* 0x000fe20000000a00 */
[----:B------:R-:W3:Y:S01]  /*0050*/  S2R R9, SR_CTAID.X ;  /* 0x0000000000097919 */ /* 0x000ee20000002500 */
[----:B------:R-:W-:-:S04]  /*0060*/  CS2R R12, SRZ ;  /* 0x00000000000c7805 */ /* 0x000fc8000001ff00 */
[----:B------:R-:W4:Y:S08]  /*0070*/  LDC.64 R4, c[0x0][0x210] ;  /* 0x00008400ff047b82 */ /* 0x000f300000000a00 */
[----:B------:R-:W5:Y:S01]  /*0080*/  LDC.64 R6, c[0x0][0x220] ;  /* 0x00008800ff067b82 */ /* 0x000f620000000a00 */
[----:B-1----:R-:W-:-:S04]  /*0090*/  LOP3.LUT R0, R0, 0x7f, RZ, 0xc0, !PT ;  /* 0x0000007f00007812 */ /* 0x002fc800078ec0ff */
[----:B---3--:R-:W-:-:S04]  /*00a0*/  LEA R9, R9, R0, 0x7 ;  /* 0x0000000009097211 */ /* 0x008fc800078e38ff */
[----:B------:R-:W-:Y:S01]  /*00b0*/  SHF.R.S32.HI R0, RZ, 0x1f, R9 ;  /* 0x0000001fff007819 */ /* 0x000fe20000011409 */
[C---:B----4-:R-:W-:Y:S01]  /*00c0*/  IMAD.WIDE R4, R9.reuse, 0x4, R4 ;  /* 0x0000000409047825 */ /* 0x050fe200078e0204 */
[----:B------:R-:W-:Y:S02]  /*00d0*/  ISETP.GE.AND P0, PT, R9, 0x100, PT ;  /* 0x000001000900780c */ /* 0x000fe40003f06270 */
[----:B------:R-:W-:-:S04]  /*00e0*/  LEA.HI R0, R0, R9, RZ, 0x2 ;  /* 0x0000000900007211 */ /* 0x000fc800078f10ff */
[----:B------:R-:W-:-:S04]  /*00f0*/  LOP3.LUT R0, R0, 0xfffffffc, RZ, 0xc0, !PT ;  /* 0xfffffffc00007812 */ /* 0x000fc800078ec0ff */
[----:B------:R-:W-:Y:S01]  /*0100*/  IADD3 R11, R9, -R0, RZ ;  /* 0x80000000090b7210 */ /* 0x000fe20007ffe0ff */
[----:B--2---:R-:W-:Y:S01]  /*0110*/  IMAD.WIDE R2, R0, 0x4, R2 ;  /* 0x0000000400027825 */ /* 0x004fe200078e0202 */
[----:B------:R-:W-:Y:S01]  /*0120*/  MOV R0, RZ ;  /* 0x000000ff00007202 */ /* 0x000fe20000000f00 */
[----:B------:R-:W-:Y:S02]  /*0130*/  HFMA2.MMA R9, -RZ, RZ, 0, 0 ;  /* 0x00000000ff097435 */ /* 0x000fe400000001ff */
[----:B-----5:R-:W-:Y:S01]  /*0140*/  IMAD.WIDE R6, R11, 0x4, R6 ;  /* 0x000000040b067825 */ /* 0x020fe200078e0206 */
[----:B------:R-:W2:Y:S01]  /*0150*/  @!P0 LDG.E.EL R8, desc[UR4][R2.64+0x4] ;  /* 0x0000040402088981 */ /* 0x000ea2000c2e1900 */
[----:B------:R-:W-:Y:S02]  /*0160*/  CS2R R10, SRZ ;  /* 0x00000000000a7805 */ /* 0x000fe4000001ff00 */
[----:B------:R-:W-:Y:S01]  /*0170*/  CS2R R14, SRZ ;  /* 0x00000000000e7805 */ /* 0x000fe2000001ff00 */
[----:B------:R-:W3:Y:S04]  /*0180*/  @!P0 LDG.E.EL R13, desc[UR4][R6.64+0x10] ;  /* 0x00001004060d8981 */ /* 0x000ee8000c2e1900 */
[----:B------:R-:W4:Y:S04]  /*0190*/  @!P0 LDG.E.EL R0, desc[UR4][R2.64] ;  /* 0x0000000402008981 */ /* 0x000f28000c2e1900 */
[----:B------:R-:W5:Y:S04]  /*01a0*/  @!P0 LDG.E.EL R12, desc[UR4][R6.64] ;  /* 0x00000004060c8981 */ /* 0x000f68000c2e1900 */
[----:B------:R-:W5:Y:S04]  /*01b0*/  @!P0 LDG.E.EL R9, desc[UR4][R2.64+0x8] ;  /* 0x0000080402098981 */ /* 0x000f68000c2e1900 */
[----:B------:R-:W5:Y:S04]  /*01c0*/  @!P0 LDG.E.EL R14, desc[UR4][R6.64+0x20] ;  /* 0x00002004060e8981 */ /* 0x000f68000c2e1900 */
[----:B------:R-:W5:Y:S04]  /*01d0*/  @!P0 LDG.E.EL R10, desc[UR4][R2.64+0xc] ;  /* 0x00000c04020a8981 */ /* 0x000f68000c2e1900 */
[----:B------:R-:W5:Y:S04]  /*01e0*/  @!P0 LDG.E.EL R15, desc[UR4][R6.64+0x30] ;  /* 0x00003004060f8981 */ /* 0x000f68000c2e1900 */
[----:B------:R-:W5:Y:S01]  /*01f0*/  @!P0 LDG.E R11, desc[UR4][R4.64] ;  /* 0x00000004040b8981 */ /* 0x000f62000c1e1900 */
[----:B--2---:R-:W-:Y:S01]  /*0200*/  FMUL R17, R8, R8 ;  /* 0x0000000808117220 */ /* 0x004fe20000400000 */
[----:B---3--:R-:W-:-:S03]  /*0210*/  FMUL R13, R13, R13 ;  /* 0x0000000d0d0d7220 */ /* 0x008fc60000400000 */
[----:B----4-:R-:W-:Y:S01]  /*0220*/  FFMA R0, R0, R0, R17 ;  /* 0x0000000000007223 */ /* 0x010fe20000000011 */
[----:B-----5:R-:W-:-:S03]  /*0230*/  FFMA R13, R12, R12, R13 ;  /* 0x0000000c0c0d7223 */ /* 0x020fc6000000000d */
[----:B------:R-:W-:Y:S01]  /*0240*/  FFMA R9, R9, R9, R0 ;  /* 0x0000000909097223 */ /* 0x000fe20000000000 */
[----:B------:R-:W-:-:S03]  /*0250*/  FFMA R14, R14, R14, R13 ;  /* 0x0000000e0e0e7223 */ /* 0x000fc6000000000d */
[----:B------:R-:W-:Y:S01]  /*0260*/  FFMA R10, R10, R10, R9 ;  /* 0x0000000a0a0a7223 */ /* 0x000fe20000000009 */
[----:B------:R-:W-:-:S03]  /*0270*/  FFMA R14, R15, R15, R14 ;  /* 0x0000000f0f0e7223 */ /* 0x000fc6000000000e */
[----:B------:R-:W-:-:S04]  /*0280*/  FADD R11, R10, -R11 ;  /* 0x8000000b0a0b7221 */ /* 0x000fc80000000000 */
[----:B------:R-:W-:Y:S01]  /*0290*/  FADD R11, R14, R11 ;  /* 0x0000000b0e0b7221 */ /* 0x000fe20000000000 */
[----:B------:R-:W-:Y:S06]  /*02a0*/  @P0 EXIT ;  /* 0x000000000000094d */ /* 0x000fec0003800000 */
[----:B------:R-:W-:Y:S01]  /*02b0*/  STG.E desc[UR4][R4.64], R11 ;  /* 0x0000000b04007986 */ /* 0x000fe2000c101904 */
[----:B------:R-:W-:Y:S05]  /*02c0*/  EXIT ;  /* 0x000000000000794d */ /* 0x000fea0003800000 */
.L_x_0:
[----:B------:R-:W-:-:S00]  /*02d0*/  BRA `(.L_x_0) ;  /* 0xfffffffc00fc7947 */ /* 0x000fc0000383ffff */
[----:B------:R-:W-:-:S00]  /*02e0*/  NOP ;  /* 0x0000000000007918 */ /* 0x000fc00000000000 */
        /* <DEDUP_REMOVED lines=9> */
.L_x_1:


//--------------------- .nv.constant0.triton_poi_fused_add_pow_sub_sum_1 --------------------------
	.section	.nv.constant0.triton_poi_fused_add_pow_sub_sum_1,"a",@progbits
	.sectionflags	@""
	.align	4
.nv.constant0.triton_poi_fused_add_pow_sub_sum_1:
	.zero		556
